	.headerflags	@"EF_CUDA_TEXMODE_UNIFIED EF_CUDA_64BIT_ADDRESS EF_CUDA_ACCELERATORS EF_CUDA_SM90 EF_CUDA_VIRTUAL_SM(EF_CUDA_SM90)"
	.elftype	@"ET_EXEC"


//--------------------- .nv.info                  --------------------------
	.section	.nv.info,"",@"SHT_CUDA_INFO"
	.align	4


	//----- nvinfo : EIATTR_REGCOUNT
	.align		4
        /*0000*/ 	.byte	0x04, 0x2f
        /*0002*/ 	.short	(.L_3 - .L_2)
	.align		4
.L_2:
        /*0004*/ 	.word	index@(triton_poi_fused__native_batch_norm_legit_no_training_add_mul_0)
        /*0008*/ 	.word	0x00000020


	//----- nvinfo : EIATTR_MIN_STACK_SIZE
	.align		4
.L_3:
        /*000c*/ 	.byte	0x04, 0x12
        /*000e*/ 	.short	(.L_5 - .L_4)
	.align		4
.L_4:
        /*0010*/ 	.word	index@(triton_poi_fused__native_batch_norm_legit_no_training_add_mul_0)
        /*0014*/ 	.word	0x00000000


	//----- nvinfo : EIATTR_FRAME_SIZE
	.align		4
.L_5:
        /*0018*/ 	.byte	0x04, 0x11
        /*001a*/ 	.short	(.L_7 - .L_6)
	.align		4
.L_6:
        /*001c*/ 	.word	index@(triton_poi_fused__native_batch_norm_legit_no_training_add_mul_0)
        /*0020*/ 	.word	0x00000000


	//----- nvinfo : EIATTR_MIN_STACK_SIZE
	.align		4
.L_7:
        /*0024*/ 	.byte	0x04, 0x12
        /*0026*/ 	.short	(.L_9 - .L_8)
	.align		4
.L_8:
        /*0028*/ 	.word	index@(triton_poi_fused__native_batch_norm_legit_no_training_add_mul_0)
        /*002c*/ 	.word	0x00000000
.L_9:


//--------------------- .nv.info.triton_poi_fused__native_batch_norm_legit_no_training_add_mul_0 --------------------------
	.section	.nv.info.triton_poi_fused__native_batch_norm_legit_no_training_add_mul_0,"",@"SHT_CUDA_INFO"
	.sectionflags	@""
	.align	4


	//----- nvinfo : EIATTR_CUDA_API_VERSION
	.align		4
        /*0000*/ 	.byte	0x04, 0x37
        /*0002*/ 	.short	(.L_11 - .L_10)
.L_10:
        /*0004*/ 	.word	0x0000007c


	//----- nvinfo : EIATTR_KPARAM_INFO
	.align		4
.L_11:
        /*0008*/ 	.byte	0x04, 0x17
        /*000a*/ 	.short	(.L_13 - .L_12)
.L_12:
        /*000c*/ 	.word	0x00000000
        /*0010*/ 	.short	0x0007
        /*0012*/ 	.short	0x0034
        /*0014*/ 	.byte	0x00, 0xf0, 0x11, 0x00


	//----- nvinfo : EIATTR_KPARAM_INFO
	.align		4
.L_13:
        /*0018*/ 	.byte	0x04, 0x17
        /*001a*/ 	.short	(.L_15 - .L_14)
.L_14:
        /*001c*/ 	.word	0x00000000
        /*0020*/ 	.short	0x0006
        /*0022*/ 	.short	0x0030
        /*0024*/ 	.byte	0x00, 0xf0, 0x11, 0x00


	//----- nvinfo : EIATTR_KPARAM_INFO
	.align		4
.L_15:
        /*0028*/ 	.byte	0x04, 0x17
        /*002a*/ 	.short	(.L_17 - .L_16)
.L_16:
        /*002c*/ 	.word	0x00000000
        /*0030*/ 	.short	0x0005
        /*0032*/ 	.short	0x0028
        /*0034*/ 	.byte	0x00, 0xf4, 0x21, 0x00


	//----- nvinfo : EIATTR_KPARAM_INFO
	.align		4
.L_17:
        /*0038*/ 	.byte	0x04, 0x17
        /*003a*/ 	.short	(.L_19 - .L_18)
.L_18:
        /*003c*/ 	.word	0x00000000
        /*0040*/ 	.short	0x0004
        /*0042*/ 	.short	0x0020
        /*0044*/ 	.byte	0x00, 0xf4, 0x21, 0x00


	//----- nvinfo : EIATTR_KPARAM_INFO
	.align		4
.L_19:
        /*0048*/ 	.byte	0x04, 0x17
        /*004a*/ 	.short	(.L_21 - .L_20)
.L_20:
        /*004c*/ 	.word	0x00000000
        /*0050*/ 	.short	0x0003
        /*0052*/ 	.short	0x0018
        /*0054*/ 	.byte	0x00, 0xf4, 0x21, 0x00


	//----- nvinfo : EIATTR_KPARAM_INFO
	.align		4
.L_21:
        /*0058*/ 	.byte	0x04, 0x17
        /*005a*/ 	.short	(.L_23 - .L_22)
.L_22:
        /*005c*/ 	.word	0x00000000
        /*0060*/ 	.short	0x0002
        /*0062*/ 	.short	0x0010
        /*0064*/ 	.byte	0x00, 0xf4, 0x21, 0x00


	//----- nvinfo : EIATTR_KPARAM_INFO
	.align		4
.L_23:
        /*0068*/ 	.byte	0x04, 0x17
        /*006a*/ 	.short	(.L_25 - .L_24)
.L_24:
        /*006c*/ 	.word	0x00000000
        /*0070*/ 	.short	0x0001
        /*0072*/ 	.short	0x0008
        /*0074*/ 	.byte	0x00, 0xf4, 0x21, 0x00


	//----- nvinfo : EIATTR_KPARAM_INFO
	.align		4
.L_25:
        /*0078*/ 	.byte	0x04, 0x17
        /*007a*/ 	.short	(.L_27 - .L_26)
.L_26:
        /*007c*/ 	.word	0x00000000
        /*0080*/ 	.short	0x0000
        /*0082*/ 	.short	0x0000
        /*0084*/ 	.byte	0x00, 0xf4, 0x21, 0x00


	//----- nvinfo : EIATTR_SPARSE_MMA_MASK
	.align		4
.L_27:
        /*0088*/ 	.byte	0x03, 0x50
        /*008a*/ 	.short	0x0000


	//----- nvinfo : EIATTR_MAXREG_COUNT
	.align		4
        /*008c*/ 	.byte	0x03, 0x1b
        /*008e*/ 	.short	0x00ff


	//----- nvinfo : EIATTR_EXIT_INSTR_OFFSETS
	.align		4
        /*0090*/ 	.byte	0x04, 0x1c
        /*0092*/ 	.short	(.L_29 - .L_28)


	//   ....[0]....
.L_28:
        /*0094*/ 	.word	0x00000770


	//   ....[1]....
        /*0098*/ 	.word	0x000007d0


	//----- nvinfo : EIATTR_REQNTID
	.align		4
.L_29:
        /*009c*/ 	.byte	0x04, 0x10
        /*009e*/ 	.short	(.L_31 - .L_30)
.L_30:
        /*00a0*/ 	.word	0x00000020
        /*00a4*/ 	.word	0x00000001
        /*00a8*/ 	.word	0x00000001


	//----- nvinfo : EIATTR_CBANK_PARAM_SIZE
	.align		4
.L_31:
        /*00ac*/ 	.byte	0x03, 0x19
        /*00ae*/ 	.short	0x0038


	//----- nvinfo : EIATTR_PARAM_CBANK
	.align		4
        /*00b0*/ 	.byte	0x04, 0x0a
        /*00b2*/ 	.short	(.L_33 - .L_32)
	.align		4
.L_32:
        /*00b4*/ 	.word	index@(.nv.constant0.triton_poi_fused__native_batch_norm_legit_no_training_add_mul_0)
        /*00b8*/ 	.short	0x0210
        /*00ba*/ 	.short	0x0038


	//----- nvinfo : EIATTR_SW_WAR
	.align		4
.L_33:
        /*00bc*/ 	.byte	0x04, 0x36
        /*00be*/ 	.short	(.L_35 - .L_34)
.L_34:
        /*00c0*/ 	.word	0x00000008
.L_35:


//--------------------- .nv.callgraph             --------------------------
	.section	.nv.callgraph,"",@"SHT_CUDA_CALLGRAPH"
	.align	4
	.sectionentsize	8
	.align		4
        /*0000*/ 	.word	0x00000000
	.align		4
        /*0004*/ 	.word	0xffffffff
	.align		4
        /*0008*/ 	.word	0x00000000
	.align		4
        /*000c*/ 	.word	0xfffffffe
	.align		4
        /*0010*/ 	.word	0x00000000
	.align		4
        /*0014*/ 	.word	0xfffffffd
	.align		4
        /*0018*/ 	.word	0x00000000
	.align		4
        /*001c*/ 	.word	0xfffffffc


//--------------------- .nv.constant4             --------------------------
	.section	.nv.constant4,"a",@progbits
	.align	8
	.align		8
.nv.constant4:
        /*0000*/ 	.dword	_$_str
	.align		8
        /*0008*/ 	.dword	_$_str_$_2


//--------------------- .text.triton_poi_fused__native_batch_norm_legit_no_training_add_mul_0 --------------------------
	.section	.text.triton_poi_fused__native_batch_norm_legit_no_training_add_mul_0,"ax",@progbits
	.sectionflags	@"SHF_BARRIERS=1"
	.align	128
        .global         triton_poi_fused__native_batch_norm_legit_no_training_add_mul_0
        .type           triton_poi_fused__native_batch_norm_legit_no_training_add_mul_0,@function
        .size           triton_poi_fused__native_batch_norm_legit_no_training_add_mul_0,(.L_x_1 - triton_poi_fused__native_batch_norm_legit_no_training_add_mul_0)
        .other          triton_poi_fused__native_batch_norm_legit_no_training_add_mul_0,@"STO_CUDA_ENTRY STV_DEFAULT"
triton_poi_fused__native_batch_norm_legit_no_training_add_mul_0:
.text.triton_poi_fused__native_batch_norm_legit_no_training_add_mul_0:
[----:B------:R-:W0:Y:S01]  /*0000*/  LDC R1, c[0x0][0x28] ;  /* 0x00000a00ff017b82 */ /* 0x000e220000000800 */
[----:B------:R-:W1:Y:S07]  /*0010*/  S2R R4, SR_TID.X ;  /* 0x0000000000047919 */ /* 0x000e6e0000002100 */
[----:B------:R-:W2:Y:S01]  /*0020*/  LDC.64 R2, c[0x0][0x220] ;  /* 0x00008800ff027b82 */ /* 0x000ea20000000a00 */
[----:B------:R-:W-:Y:S01]  /*0030*/  ULDC.64 UR6, c[0x0][0x208] ;  /* 0x0000820000067ab9 */ /* 0x000fe20000000a00 */
[----:B------:R-:W3:Y:S06]  /*0040*/  S2R R7, SR_CTAID.Y ;  /* 0x0000000000077919 */ /* 0x000eec0000002600 */
[----:B------:R-:W4:Y:S08]  /*0050*/  S2UR UR4, SR_CTAID.X ;  /* 0x00000000000479c3 */ /* 0x000f300000002500 */
[----:B------:R-:W5:Y:S08]  /*0060*/  LDC.64 R12, c[0x0][0x218] ;  /* 0x00008600ff0c7b82 */ /* 0x000f700000000a00 */
[----:B------:R-:W5:Y:S01]  /*0070*/  LDC.64 R10, c[0x0][0x210] ;  /* 0x00008400ff0a7b82 */ /* 0x000f620000000a00 */
[----:B-1----:R-:W-:Y:S01]  /*0080*/  SHF.R.U32.HI R0, RZ, 0x1, R4 ;  /* 0x00000001ff007819 */ /* 0x002fe20000011604 */
[----:B------:R-:W-:Y:S01]  /*0090*/  IMAD.MOV.U32 R18, RZ, RZ, RZ ;  /* 0x000000ffff127224 */ /* 0x000fe200078e00ff */
[----:B------:R-:W-:-:S05]  /*00a0*/  LOP3.LUT R6, R4, 0x10, RZ, 0xc0, !PT ;  /* 0x0000001004067812 */ /* 0x000fca00078ec0ff */
[----:B------:R-:W1:Y:S01]  /*00b0*/  LDC.64 R26, c[0x0][0x228] ;  /* 0x00008a00ff1a7b82 */ /* 0x000e620000000a00 */
[----:B------:R-:W-:Y:S01]  /*00c0*/  LOP3.LUT R15, R4, 0x8, RZ, 0xc0, !PT ;  /* 0x00000008040f7812 */ /* 0x000fe200078ec0ff */
[----:B---3--:R-:W-:Y:S01]  /*00d0*/  IMAD.SHL.U32 R14, R7, 0x10, RZ ;  /* 0x00000010070e7824 */ /* 0x008fe200078e00ff */
[----:B------:R-:W-:Y:S02]  /*00e0*/  SGXT.U32 R0, R0, 0x2 ;  /* 0x000000020000781a */ /* 0x000fe40000000000 */
[----:B------:R-:W-:Y:S02]  /*00f0*/  SHF.R.U32.HI R6, RZ, 0x1, R6 ;  /* 0x00000001ff067819 */ /* 0x000fe40000011606 */
[----:B------:R-:W-:Y:S01]  /*0100*/  SHF.R.U32.HI R5, RZ, 0x1, R15 ;  /* 0x00000001ff057819 */ /* 0x000fe2000001160f */
[----:B------:R-:W3:Y:S01]  /*0110*/  LDC.64 R28, c[0x0][0x230] ;  /* 0x00008c00ff1c7b82 */ /* 0x000ee20000000a00 */
[----:B------:R-:W-:Y:S02]  /*0120*/  SHF.R.S32.HI R9, RZ, 0x1b, R7 ;  /* 0x0000001bff097819 */ /* 0x000fe40000011407 */
[----:B------:R-:W-:-:S02]  /*0130*/  LOP3.LUT R7, R6, R5, R0, 0xfe, !PT ;  /* 0x0000000506077212 */ /* 0x000fc400078efe00 */
[----:B------:R-:W-:Y:S02]  /*0140*/  SGXT R9, R9, 0x1 ;  /* 0x000000010909781a */ /* 0x000fe40000000200 */
[----:B------:R-:W-:Y:S01]  /*0150*/  LOP3.LUT R8, R7, R14, RZ, 0xfc, !PT ;  /* 0x0000000e07087212 */ /* 0x000fe200078efcff */
[----:B------:R-:W-:-:S03]  /*0160*/  IMAD.MOV.U32 R7, RZ, RZ, RZ ;  /* 0x000000ffff077224 */ /* 0x000fc600078e00ff */
[----:B------:R-:W-:Y:S02]  /*0170*/  LEA.HI R9, R9, R8, RZ, 0x2 ;  /* 0x0000000809097211 */ /* 0x000fe400078f10ff */
[----:B------:R-:W-:Y:S02]  /*0180*/  ISETP.GE.AND P1, PT, R8, 0x10, PT ;  /* 0x000000100800780c */ /* 0x000fe40003f26270 */
[----:B------:R-:W-:-:S05]  /*0190*/  LOP3.LUT R9, R9, 0xfffffffc, RZ, 0xc0, !PT ;  /* 0xfffffffc09097812 */ /* 0x000fca00078ec0ff */
[----:B------:R-:W-:-:S04]  /*01a0*/  IMAD.IADD R19, R8, 0x1, -R9 ;  /* 0x0000000108137824 */ /* 0x000fc800078e0a09 */
[----:B--2---:R-:W-:-:S05]  /*01b0*/  IMAD.WIDE R2, R19, 0x4, R2 ;  /* 0x0000000413027825 */ /* 0x004fca00078e0202 */
[----:B------:R2:W3:Y:S01]  /*01c0*/  @!P1 LDG.E.EL R7, desc[UR6][R2.64] ;  /* 0x0000000602079981 */ /* 0x0004e2000c2e1900 */
[----:B----4-:R-:W-:Y:S01]  /*01d0*/  USHF.L.U32 UR4, UR4, 0x2, URZ ;  /* 0x0000000204047899 */ /* 0x010fe2000800063f */
[----:B------:R-:W-:Y:S01]  /*01e0*/  LOP3.LUT R9, R4, 0x1, RZ, 0xc0, !PT ;  /* 0x0000000104097812 */ /* 0x000fe200078ec0ff */
[----:B-----5:R-:W-:-:S04]  /*01f0*/  IMAD.WIDE R12, R19, 0x4, R12 ;  /* 0x00000004130c7825 */ /* 0x020fc800078e020c */
[----:B------:R-:W-:Y:S01]  /*0200*/  LEA R17, R9, UR4, 0x1 ;  /* 0x0000000409117c11 */ /* 0x000fe2000f8e08ff */
[----:B------:R4:W5:Y:S01]  /*0210*/  @!P1 LDG.E.EL R18, desc[UR6][R12.64] ;  /* 0x000000060c129981 */ /* 0x000962000c2e1900 */
[----:B--2---:R-:W-:Y:S02]  /*0220*/  CS2R R2, SRZ ;  /* 0x0000000000027805 */ /* 0x004fe4000001ff00 */
[----:B------:R-:W-:-:S04]  /*0230*/  ISETP.GE.AND P0, PT, R17, 0x4, PT ;  /* 0x000000041100780c */ /* 0x000fc80003f06270 */
[C---:B------:R-:W-:Y:S01]  /*0240*/  ISETP.LT.AND P0, PT, R8.reuse, 0x10, !P0 ;  /* 0x000000100800780c */ /* 0x040fe20004701270 */
[----:B------:R-:W-:-:S04]  /*0250*/  IMAD R8, R8, 0x4, R17 ;  /* 0x0000000408087824 */ /* 0x000fc800078e0211 */
[----:B0-----:R-:W-:-:S08]  /*0260*/  IMAD.WIDE R10, R8, 0x4, R10 ;  /* 0x00000004080a7825 */ /* 0x001fd000078e020a */
[----:B------:R0:W5:Y:S01]  /*0270*/  @P0 LDG.E.EL.64 R2, desc[UR6][R10.64] ;  /* 0x000000060a020981 */ /* 0x000162000c2e1b00 */
[----:B------:R-:W-:-:S05]  /*0280*/  IMAD.SHL.U32 R19, R4, 0x2, RZ ;  /* 0x0000000204137824 */ /* 0x000fca00078e00ff */
[----:B------:R-:W-:-:S04]  /*0290*/  LOP3.LUT R14, R14, 0xe, R19, 0xf8, !PT ;  /* 0x0000000e0e0e7812 */ /* 0x000fc800078ef813 */
[----:B------:R-:W-:Y:S02]  /*02a0*/  SHF.R.S32.HI R17, RZ, 0x1f, R14 ;  /* 0x0000001fff117819 */ /* 0x000fe4000001140e */
[----:B------:R-:W-:Y:S02]  /*02b0*/  LOP3.LUT R20, R15, 0x10, R4, 0xf8, !PT ;  /* 0x000000100f147812 */ /* 0x000fe400078ef804 */
[----:B------:R-:W-:Y:S02]  /*02c0*/  LEA.HI R17, R17, R14, RZ, 0x2 ;  /* 0x0000000e11117211 */ /* 0x000fe400078f10ff */
[----:B------:R-:W-:-:S03]  /*02d0*/  SHF.R.U32.HI R20, RZ, 0x3, R20 ;  /* 0x00000003ff147819 */ /* 0x000fc60000011614 */
[C---:B------:R-:W-:Y:S01]  /*02e0*/  IMAD.SHL.U32 R15, R17.reuse, 0x8, RZ ;  /* 0x00000008110f7824 */ /* 0x040fe200078e00ff */
[----:B------:R-:W-:Y:S01]  /*02f0*/  LOP3.LUT R17, R17, 0xfffffffc, RZ, 0xc0, !PT ;  /* 0xfffffffc11117812 */ /* 0x000fe200078ec0ff */
[----:B----4-:R-:W-:-:S03]  /*0300*/  VIADD R12, R20, UR4 ;  /* 0x00000004140c7c36 */ /* 0x010fc60008000000 */
[----:B------:R-:W-:Y:S01]  /*0310*/  LOP3.LUT R15, R15, 0xffffffe0, RZ, 0xc0, !PT ;  /* 0xffffffe00f0f7812 */ /* 0x000fe200078ec0ff */
[----:B------:R-:W-:Y:S01]  /*0320*/  IMAD.IADD R17, R14, 0x1, -R17 ;  /* 0x000000010e117824 */ /* 0x000fe200078e0a11 */
[----:B------:R-:W-:-:S03]  /*0330*/  ISETP.GE.AND P1, PT, R12, 0x4, PT ;  /* 0x000000040c00780c */ /* 0x000fc60003f26270 */
[----:B0-----:R-:W-:Y:S02]  /*0340*/  IMAD R10, R12, 0x8, R15 ;  /* 0x000000080c0a7824 */ /* 0x001fe400078e020f */
[C---:B------:R-:W-:Y:S01]  /*0350*/  VIADD R11, R17.reuse, 0x4 ;  /* 0x00000004110b7836 */ /* 0x040fe20000000000 */
[C---:B------:R-:W-:Y:S01]  /*0360*/  ISETP.GE.AND P2, PT, R14.reuse, 0x10, PT ;  /* 0x000000100e00780c */ /* 0x040fe20003f46270 */
[----:B------:R-:W-:Y:S01]  /*0370*/  IMAD.IADD R23, R17, 0x1, R10 ;  /* 0x0000000111177824 */ /* 0x000fe200078e020a */
[----:B------:R-:W-:Y:S01]  /*0380*/  ISETP.LT.AND P1, PT, R14, 0x10, !P1 ;  /* 0x000000100e00780c */ /* 0x000fe20004f21270 */
[----:B------:R-:W-:Y:S02]  /*0390*/  IMAD.IADD R13, R10, 0x1, R11 ;  /* 0x000000010a0d7824 */ /* 0x000fe400078e020b */
[----:B-1----:R-:W-:Y:S01]  /*03a0*/  IMAD.WIDE R22, R23, 0x4, R26 ;  /* 0x0000000417167825 */ /* 0x002fe200078e021a */
[----:B------:R-:W-:-:S03]  /*03b0*/  CS2R R14, SRZ ;  /* 0x00000000000e7805 */ /* 0x000fc6000001ff00 */
[----:B------:R-:W-:Y:S01]  /*03c0*/  IMAD.WIDE R26, R13, 0x4, R26 ;  /* 0x000000040d1a7825 */ /* 0x000fe200078e021a */
[----:B------:R-:W-:-:S03]  /*03d0*/  CS2R R12, SRZ ;  /* 0x00000000000c7805 */ /* 0x000fc6000001ff00 */
[--C-:B---3--:R-:W-:Y:S01]  /*03e0*/  IMAD.WIDE R24, R17, 0x4, R28.reuse ;  /* 0x0000000411187825 */ /* 0x108fe200078e021c */
[----:B------:R-:W-:Y:S02]  /*03f0*/  CS2R R16, SRZ ;  /* 0x0000000000107805 */ /* 0x000fe4000001ff00 */
[----:B------:R0:W2:Y:S01]  /*0400*/  @P1 LDG.E.EL.64 R12, desc[UR6][R22.64] ;  /* 0x00000006160c1981 */ /* 0x0000a2000c2e1b00 */
[----:B------:R-:W-:Y:S01]  /*0410*/  IMAD.WIDE.U32 R28, R11, 0x4, R28 ;  /* 0x000000040b1c7825 */ /* 0x000fe200078e001c */
[----:B------:R-:W-:Y:S02]  /*0420*/  CS2R R10, SRZ ;  /* 0x00000000000a7805 */ /* 0x000fe4000001ff00 */
[----:B------:R1:W2:Y:S04]  /*0430*/  @!P2 LDG.E.EL.64 R16, desc[UR6][R24.64] ;  /* 0x000000061810a981 */ /* 0x0002a8000c2e1b00 */
[----:B------:R-:W3:Y:S04]  /*0440*/  @P1 LDG.E.EL.64 R10, desc[UR6][R26.64] ;  /* 0x000000061a0a1981 */ /* 0x000ee8000c2e1b00 */
[----:B------:R-:W3:Y:S01]  /*0450*/  @!P2 LDG.E.EL.64 R14, desc[UR6][R28.64] ;  /* 0x000000061c0ea981 */ /* 0x000ee2000c2e1b00 */
[----:B------:R-:W4:Y:S01]  /*0460*/  S2UR UR5, SR_CgaCtaId ;  /* 0x00000000000579c3 */ /* 0x000f220000008800 */
[----:B0-----:R-:W-:-:S02]  /*0470*/  IMAD.SHL.U32 R22, R9, 0x20, RZ ;  /* 0x0000002009167824 */ /* 0x001fc400078e00ff */
[----:B------:R-:W-:Y:S01]  /*0480*/  IMAD.MOV.U32 R23, RZ, RZ, 0x3e800000 ;  /* 0x3e800000ff177424 */ /* 0x000fe200078e00ff */
[----:B------:R-:W-:Y:S02]  /*0490*/  UMOV UR4, 0x400 ;  /* 0x0000040000047882 */ /* 0x000fe40000000000 */
[----:B------:R-:W-:-:S04]  /*04a0*/  LOP3.LUT R5, R5, R22, R0, 0xfe, !PT ;  /* 0x0000001605057212 */ /* 0x000fc800078efe00 */
[----:B------:R-:W-:Y:S01]  /*04b0*/  LOP3.LUT R5, R5, R6, RZ, 0xfc, !PT ;  /* 0x0000000605057212 */ /* 0x000fe200078efcff */
[----:B----4-:R-:W-:-:S06]  /*04c0*/  UPRMT UR4, UR5, 0x654, UR4 ;  /* 0x0000065405047896 */ /* 0x010fcc0008000004 */
[----:B------:R-:W-:Y:S02]  /*04d0*/  LEA R6, R9, UR4, 0x4 ;  /* 0x0000000409067c11 */ /* 0x000fe4000f8e20ff */
[----:B------:R-:W-:-:S05]  /*04e0*/  LEA.HI R22, R22, UR4, RZ, 0x1f ;  /* 0x0000000416167c11 */ /* 0x000fca000f8ff8ff */
[----:B------:R-:W-:Y:S02]  /*04f0*/  IMAD R22, R5, 0x4, R22 ;  /* 0x0000000405167824 */ /* 0x000fe400078e0216 */
[----:B------:R-:W-:-:S04]  /*0500*/  FADD R7, R7, 9.9999997473787516356e-06 ;  /* 0x3727c5ac07077421 */ /* 0x000fc80000000000 */
[----:B------:R-:W0:Y:S02]  /*0510*/  MUFU.SQRT R21, R7 ;  /* 0x0000000700157308 */ /* 0x000e240000002000 */
[C---:B0-----:R-:W-:Y:S02]  /*0520*/  FSETP.GT.AND P1, PT, R21.reuse, 8.50705917302346158658e+37, PT ;  /* 0x7e8000001500780b */ /* 0x041fe40003f24000 */
[----:B------:R-:W-:-:S11]  /*0530*/  FSETP.GEU.AND P2, PT, R21, 1.175494350822287508e-38, PT ;  /* 0x008000001500780b */ /* 0x000fd60003f4e000 */
[----:B------:R-:W-:-:S04]  /*0540*/  @P1 FMUL R21, R21, 0.25 ;  /* 0x3e80000015151820 */ /* 0x000fc80000400000 */
[----:B------:R-:W-:-:S06]  /*0550*/  @!P2 FMUL R21, R21, 16777216 ;  /* 0x4b8000001515a820 */ /* 0x000fcc0000400000 */
[----:B------:R-:W0:Y:S01]  /*0560*/  MUFU.RCP R21, R21 ;  /* 0x0000001500157308 */ /* 0x000e220000001000 */
[----:B------:R-:W-:Y:S01]  /*0570*/  FSEL R0, R23, 1, P1 ;  /* 0x3f80000017007808 */ /* 0x000fe20000800000 */
[----:B-----5:R-:W-:-:S04]  /*0580*/  FADD R2, -R18, R2 ;  /* 0x0000000212027221 */ /* 0x020fc80000000100 */
[----:B------:R-:W-:Y:S01]  /*0590*/  @!P2 FMUL R0, R0, 16777216 ;  /* 0x4b8000000000a820 */ /* 0x000fe20000400000 */
[----:B------:R-:W-:Y:S01]  /*05a0*/  FADD R3, -R18, R3 ;  /* 0x0000000312037221 */ /* 0x000fe20000000100 */
[----:B------:R-:W-:Y:S02]  /*05b0*/  IMAD R7, R5, 0x4, R6 ;  /* 0x0000000405077824 */ /* 0x000fe400078e0206 */
[----:B0-----:R-:W-:-:S04]  /*05c0*/  FMUL R21, R21, R0 ;  /* 0x0000000015157220 */ /* 0x001fc80000400000 */
[-C--:B------:R-:W-:Y:S01]  /*05d0*/  FMUL R2, R2, R21.reuse ;  /* 0x0000001502027220 */ /* 0x080fe20000400000 */
[----:B------:R-:W-:-:S04]  /*05e0*/  FMUL R3, R3, R21 ;  /* 0x0000001503037220 */ /* 0x000fc80000400000 */
[----:B------:R0:W-:Y:S04]  /*05f0*/  STS [R7], R2 ;  /* 0x0000000207007388 */ /* 0x0001e80000000800 */
[----:B------:R-:W-:Y:S01]  /*0600*/  STS [R22+0x48], R3 ;  /* 0x0000480316007388 */ /* 0x000fe20000000800 */
[C---:B------:R-:W-:Y:S01]  /*0610*/  IMAD.SHL.U32 R5, R4.reuse, 0x8, RZ ;  /* 0x0000000804057824 */ /* 0x040fe200078e00ff */
[----:B------:R-:W-:-:S04]  /*0620*/  LOP3.LUT R4, R4, 0x18, RZ, 0xc0, !PT ;  /* 0x0000001804047812 */ /* 0x000fc800078ec0ff */
[----:B------:R-:W-:-:S04]  /*0630*/  LOP3.LUT R9, R5, 0xf8, RZ, 0xc0, !PT ;  /* 0x000000f805097812 */ /* 0x000fc800078ec0ff */
[----:B------:R-:W-:Y:S01]  /*0640*/  IADD3 R4, R9, UR4, R4 ;  /* 0x0000000409047c10 */ /* 0x000fe2000fffe004 */
[----:B------:R-:W-:Y:S06]  /*0650*/  BAR.SYNC.DEFER_BLOCKING 0x0 ;  /* 0x0000000000007b1d */ /* 0x000fec0000010000 */
[----:B-1----:R-:W1:Y:S01]  /*0660*/  LDS.64 R24, [R4] ;  /* 0x0000000004187984 */ /* 0x002e620000000a00 */
[----:B------:R-:W-:Y:S01]  /*0670*/  LOP3.LUT R0, R5, 0x38, RZ, 0xc0, !PT ;  /* 0x0000003805007812 */ /* 0x000fe200078ec0ff */
[----:B---3--:R-:W-:Y:S01]  /*0680*/  FADD R6, R15, R11 ;  /* 0x0000000b0f067221 */ /* 0x008fe20000000000 */
[----:B------:R-:W-:Y:S01]  /*0690*/  LOP3.LUT R20, R20, 0x38, R5, 0xf8, !PT ;  /* 0x0000003814147812 */ /* 0x000fe200078ef805 */
[----:B--2---:R-:W-:-:S02]  /*06a0*/  FADD R5, R16, R12 ;  /* 0x0000000c10057221 */ /* 0x004fc40000000000 */
[----:B------:R-:W-:Y:S02]  /*06b0*/  VIADD R21, R0, UR4 ;  /* 0x0000000400157c36 */ /* 0x000fe40008000000 */
[----:B------:R-:W-:Y:S01]  /*06c0*/  FADD R0, R17, R13 ;  /* 0x0000000d11007221 */ /* 0x000fe20000000000 */
[----:B------:R-:W-:Y:S01]  /*06d0*/  FADD R13, R14, R10 ;  /* 0x0000000a0e0d7221 */ /* 0x000fe20000000000 */
[----:B------:R-:W-:Y:S01]  /*06e0*/  IMAD R20, R20, 0x4, R21 ;  /* 0x0000000414147824 */ /* 0x000fe200078e0215 */
[----:B0-----:R-:W-:Y:S02]  /*06f0*/  LOP3.LUT R2, R19, 0x3c, RZ, 0xc0, !PT ;  /* 0x0000003c13027812 */ /* 0x001fe400078ec0ff */
[----:B-1----:R-:W-:Y:S01]  /*0700*/  FFMA R5, R24, R5, R13 ;  /* 0x0000000518057223 */ /* 0x002fe2000000000d */
[----:B------:R-:W-:Y:S01]  /*0710*/  BAR.SYNC.DEFER_BLOCKING 0x0 ;  /* 0x0000000000007b1d */ /* 0x000fe20000010000 */
[----:B------:R-:W-:-:S05]  /*0720*/  FFMA R0, R25, R0, R6 ;  /* 0x0000000019007223 */ /* 0x000fca0000000006 */
[----:B------:R0:W-:Y:S04]  /*0730*/  STS [R20], R5 ;  /* 0x0000000514007388 */ /* 0x0001e80000000800 */
[----:B------:R0:W-:Y:S01]  /*0740*/  STS [R20+0x14], R0 ;  /* 0x0000140014007388 */ /* 0x0001e20000000800 */
[----:B------:R-:W-:Y:S01]  /*0750*/  IADD3 R4, R9, UR4, R2 ;  /* 0x0000000409047c10 */ /* 0x000fe2000fffe002 */
[----:B------:R-:W-:Y:S06]  /*0760*/  BAR.SYNC.DEFER_BLOCKING 0x0 ;  /* 0x0000000000007b1d */ /* 0x000fec0000010000 */
[----:B0-----:R-:W-:Y:S05]  /*0770*/  @!P0 EXIT ;  /* 0x000000000000894d */ /* 0x001fea0003800000 */
[----:B------:R-:W-:Y:S01]  /*0780*/  LDS R6, [R4] ;  /* 0x0000000004067984 */ /* 0x000fe20000000800 */
[----:B------:R-:W0:Y:S03]  /*0790*/  LDC.64 R2, c[0x0][0x238] ;  /* 0x00008e00ff027b82 */ /* 0x000e260000000a00 */
[----:B------:R-:W1:Y:S01]  /*07a0*/  LDS R7, [R4+0x4] ;  /* 0x0000040004077984 */ /* 0x000e620000000800 */
[----:B0-----:R-:W-:-:S05]  /*07b0*/  IMAD.WIDE R8, R8, 0x4, R2 ;  /* 0x0000000408087825 */ /* 0x001fca00078e0202 */
[----:B-1----:R-:W-:Y:S01]  /*07c0*/  STG.E.64 desc[UR6][R8.64], R6 ;  /* 0x0000000608007986 */ /* 0x002fe2000c101b06 */
[----:B------:R-:W-:Y:S05]  /*07d0*/  EXIT ;  /* 0x000000000000794d */ /* 0x000fea0003800000 */
.L_x_0:
[----:B------:R-:W-:-:S00]  /*07e0*/  BRA `(.L_x_0) ;  /* 0xfffffffc00fc7947 */ /* 0x000fc0000383ffff */
[----:B------:R-:W-:-:S00]  /*07f0*/  NOP ;  /* 0x0000000000007918 */ /* 0x000fc00000000000 */
        /* <DEDUP_REMOVED lines=8> */
.L_x_1:


//--------------------- .nv.global.init           --------------------------
	.section	.nv.global.init,"aw",@progbits
.nv.global.init:
	.type		_$_str,@object
	.size		_$_str,(_$_str_$_2 - _$_str)
_$_str:
        /*0000*/ 	.byte	0x5f, 0x5f, 0x43, 0x55, 0x44, 0x41, 0x5f, 0x46, 0x54, 0x5a, 0x00
	.type		_$_str_$_2,@object
	.size		_$_str_$_2,(.L_1 - _$_str_$_2)
_$_str_$_2:
        /*000b*/ 	.byte	0x5f, 0x5f, 0x43, 0x55, 0x44, 0x41, 0x5f, 0x50, 0x52, 0x45, 0x43, 0x5f, 0x53, 0x51, 0x52, 0x54
        /*001b*/ 	.byte	0x00
.L_1:


//--------------------- .nv.shared.triton_poi_fused__native_batch_norm_legit_no_training_add_mul_0 --------------------------
	.section	.nv.shared.triton_poi_fused__native_batch_norm_legit_no_training_add_mul_0,"aw",@nobits
	.sectionflags	@""
	.align	16
	.zero		1024


//--------------------- .nv.constant0.triton_poi_fused__native_batch_norm_legit_no_training_add_mul_0 --------------------------
	.section	.nv.constant0.triton_poi_fused__native_batch_norm_legit_no_training_add_mul_0,"a",@progbits
	.sectionflags	@""
	.align	4
.nv.constant0.triton_poi_fused__native_batch_norm_legit_no_training_add_mul_0:
	.zero		584
